//
// Generated by NVIDIA NVVM Compiler
//
// Compiler Build ID: CL-36424714
// Cuda compilation tools, release 13.0, V13.0.88
// Based on NVVM 20.0.0
//

.version 9.0
.target sm_100
.address_size 64

	// .globl	_Z8helloGPUv
.extern .func  (.param .b32 func_retval0) vprintf
(
	.param .b64 vprintf_param_0,
	.param .b64 vprintf_param_1
)
;
.global .align 1 .b8 $str[42] = {32, 70, 114, 111, 109, 32, 116, 104, 114, 101, 97, 100, 32, 37, 100, 32, 58, 32, 32, 83, 117, 103, 97, 110, 32, 78, 97, 108, 108, 97, 32, 45, 32, 71, 80, 85, 32, 33, 32, 10, 32};

.visible .entry _Z8helloGPUv()
{
	.local .align 8 .b8 	__local_depot0[8];
	.reg .b64 	%SP;
	.reg .b64 	%SPL;
	.reg .b32 	%r<4>;
	.reg .b64 	%rd<5>;

	mov.u64 	%SPL, __local_depot0;
	cvta.local.u64 	%SP, %SPL;
	add.u64 	%rd1, %SP, 0;
	add.u64 	%rd2, %SPL, 0;
	mov.u32 	%r1, %tid.x;
	st.local.u32 	[%rd2], %r1;
	mov.u64 	%rd3, $str;
	cvta.global.u64 	%rd4, %rd3;
	{ // callseq 0, 0
	.param .b64 param0;
	st.param.b64 	[param0], %rd4;
	.param .b64 param1;
	st.param.b64 	[param1], %rd1;
	.param .b32 retval0;
	call.uni (retval0), 
	vprintf, 
	(
	param0, 
	param1
	);
	ld.param.b32 	%r2, [retval0];
	} // callseq 0
	ret;

}


// ===== COMPILED SASS (sm_100) =====

	.target	sm_100

	.elftype	@"ET_EXEC"


//--------------------- .note.nv.tkinfo           --------------------------
	.section	.note.nv.tkinfo,"",@"SHT_NOTE"
	.sectionflags	@"SHF_NOTE_NV_TKINFO"
	.tkinfo
        /*0018*/ 	.word	0x00000002
        /*0030*/ 	.string	""
        /*0030*/ 	.string	"ptxas"
        /*0030*/ 	.string	"Cuda compilation tools, release 13.0, V13.0.88"
        /*0030*/ 	.string	"Build cuda_13.0.r13.0/compiler.36424714_0"
        /*0030*/ 	.string	"-arch sm_100 -m 64 "



//--------------------- .note.nv.cuinfo           --------------------------
	.section	.note.nv.cuinfo,"",@"SHT_NOTE"
	.sectionflags	@"SHF_NOTE_NV_CUINFO"
        /*0018*/ 	.short	0x0002
        /*001a*/ 	.short	0x0064
        /*001c*/ 	.short	0x0082
	.zero		2


//--------------------- .nv.info                  --------------------------
	.section	.nv.info,"",@"SHT_CUDA_INFO"
	.align	4


	//----- nvinfo : EIATTR_REGCOUNT
	.align		4
        /*0000*/ 	.byte	0x04, 0x2f
        /*0002*/ 	.short	(.L_2 - .L_1)
	.align		4
.L_1:
        /*0004*/ 	.word	index@(_Z8helloGPUv)
        /*0008*/ 	.word	0x00000018


	//----- nvinfo : EIATTR_FRAME_SIZE
	.align		4
.L_2:
        /*000c*/ 	.byte	0x04, 0x11
        /*000e*/ 	.short	(.L_4 - .L_3)
	.align		4
.L_3:
        /*0010*/ 	.word	index@(_Z8helloGPUv)
        /*0014*/ 	.word	0x00000008


	//----- nvinfo : EIATTR_MIN_STACK_SIZE
	.align		4
.L_4:
        /*0018*/ 	.byte	0x04, 0x12
        /*001a*/ 	.short	(.L_6 - .L_5)
	.align		4
.L_5:
        /*001c*/ 	.word	index@(_Z8helloGPUv)
        /*0020*/ 	.word	0x00000008
.L_6:


//--------------------- .nv.compat                --------------------------
	.section	.nv.compat,"",@"SHT_CUDA_COMPAT_INFO"
	.align	4
        /*0000*/ 	.byte	0x02, 0x09, 0x00, 0x00, 0x02, 0x02, 0x01, 0x00, 0x02, 0x05, 0x05, 0x00, 0x03, 0x07, 0x01, 0x01
        /*0010*/ 	.byte	0x02, 0x03, 0x00, 0x00, 0x02, 0x06, 0x01, 0x00, 0x04, 0x0b, 0x08, 0x00, 0x09, 0x00, 0x00, 0x00
        /*0020*/ 	.byte	0x00, 0x00, 0x00, 0x00


//--------------------- .nv.info._Z8helloGPUv     --------------------------
	.section	.nv.info._Z8helloGPUv,"",@"SHT_CUDA_INFO"
	.sectionflags	@""
	.align	4


	//----- nvinfo : EIATTR_CUDA_API_VERSION
	.align		4
        /*0000*/ 	.byte	0x04, 0x37
        /*0002*/ 	.short	(.L_8 - .L_7)
.L_7:
        /*0004*/ 	.word	0x00000082


	//----- nvinfo : EIATTR_SPARSE_MMA_MASK
	.align		4
.L_8:
        /*0008*/ 	.byte	0x03, 0x50
        /*000a*/ 	.short	0x0000


	//----- nvinfo : EIATTR_MAXREG_COUNT
	.align		4
        /*000c*/ 	.byte	0x03, 0x1b
        /*000e*/ 	.short	0x00ff


	//----- nvinfo : EIATTR_EXTERNS
	.align		4
        /*0010*/ 	.byte	0x04, 0x0f
        /*0012*/ 	.short	(.L_10 - .L_9)


	//   ....[0]....
	.align		4
.L_9:
        /*0014*/ 	.word	index@(vprintf)


	//----- nvinfo : EIATTR_MERCURY_ISA_VERSION
	.align		4
.L_10:
        /*0018*/ 	.byte	0x03, 0x5f
        /*001a*/ 	.short	0x0101


	//----- nvinfo : EIATTR_VRC_CTA_INIT_COUNT
	.align		4
        /*001c*/ 	.byte	0x02, 0x4a
	.zero		1
	.zero		1


	//----- nvinfo : EIATTR_SYSCALL_OFFSETS
	.align		4
        /*0020*/ 	.byte	0x04, 0x46
        /*0022*/ 	.short	(.L_12 - .L_11)


	//   ....[0]....
.L_11:
        /*0024*/ 	.word	0x000000e0


	//----- nvinfo : EIATTR_EXIT_INSTR_OFFSETS
	.align		4
.L_12:
        /*0028*/ 	.byte	0x04, 0x1c
        /*002a*/ 	.short	(.L_14 - .L_13)


	//   ....[0]....
.L_13:
        /*002c*/ 	.word	0x000000f0


	//----- nvinfo : EIATTR_SW_WAR
	.align		4
.L_14:
        /*0030*/ 	.byte	0x04, 0x36
        /*0032*/ 	.short	(.L_16 - .L_15)
.L_15:
        /*0034*/ 	.word	0x00000008
.L_16:


//--------------------- .nv.callgraph             --------------------------
	.section	.nv.callgraph,"",@"SHT_CUDA_CALLGRAPH"
	.align	4
	.sectionentsize	8
	.align		4
        /*0000*/ 	.word	0x00000000
	.align		4
        /*0004*/ 	.word	0xffffffff
	.align		4
        /*0008*/ 	.word	index@(_Z8helloGPUv)
	.align		4
        /*000c*/ 	.word	index@(vprintf)
	.align		4
        /*0010*/ 	.word	0x00000000
	.align		4
        /*0014*/ 	.word	0xfffffffe
	.align		4
        /*0018*/ 	.word	0x00000000
	.align		4
        /*001c*/ 	.word	0xfffffffd
	.align		4
        /*0020*/ 	.word	0x00000000
	.align		4
        /*0024*/ 	.word	0xfffffffc


//--------------------- .nv.constant4             --------------------------
	.section	.nv.constant4,"a",@progbits
	.align	8
	.align		8
.nv.constant4:
        /*0000*/ 	.dword	vprintf
	.align		8
        /*0008*/ 	.dword	$str


//--------------------- .text._Z8helloGPUv        --------------------------
	.section	.text._Z8helloGPUv,"ax",@progbits
	.align	128
        .global         _Z8helloGPUv
        .type           _Z8helloGPUv,@function
        .size           _Z8helloGPUv,(.L_x_2 - _Z8helloGPUv)
        .other          _Z8helloGPUv,@"STO_CUDA_ENTRY STV_DEFAULT"
_Z8helloGPUv:
.text._Z8helloGPUv:
[----:B------:R-:W0:Y:S01]  /*0000*/  LDC R1, c[0x0][0x37c] ;  /* 0x0000df00ff017b82 */ /* 0x000e220000000800 */
[----:B------:R-:W1:Y:S01]  /*0010*/  S2R R8, SR_TID.X ;  /* 0x0000000000087919 */ /* 0x000e620000002100 */
[----:B0-----:R-:W-:Y:S01]  /*0020*/  VIADD R1, R1, 0xfffffff8 ;  /* 0xfffffff801017836 */ /* 0x001fe20000000000 */
[----:B------:R-:W-:Y:S01]  /*0030*/  MOV R0, 0x0 ;  /* 0x0000000000007802 */ /* 0x000fe20000000f00 */
[----:B------:R-:W0:Y:S04]  /*0040*/  LDCU UR4, c[0x0][0x2f8] ;  /* 0x00005f00ff0477ac */ /* 0x000e280008000800 */
[----:B------:R2:W3:Y:S01]  /*0050*/  LDC.64 R2, c[0x4][R0] ;  /* 0x0100000000027b82 */ /* 0x0004e20000000a00 */
[----:B------:R-:W4:Y:S01]  /*0060*/  LDCU.64 UR6, c[0x4][0x8] ;  /* 0x01000100ff0677ac */ /* 0x000f220008000a00 */
[----:B------:R-:W5:Y:S01]  /*0070*/  LDCU UR5, c[0x0][0x2fc] ;  /* 0x00005f80ff0577ac */ /* 0x000f620008000800 */
[----:B0-----:R-:W-:Y:S01]  /*0080*/  IADD3 R6, P0, PT, R1, UR4, RZ ;  /* 0x0000000401067c10 */ /* 0x001fe2000ff1e0ff */
[----:B----4-:R-:W-:Y:S01]  /*0090*/  IMAD.U32 R4, RZ, RZ, UR6 ;  /* 0x00000006ff047e24 */ /* 0x010fe2000f8e00ff */
[----:B------:R-:W-:-:S03]  /*00a0*/  MOV R5, UR7 ;  /* 0x0000000700057c02 */ /* 0x000fc60008000f00 */
[----:B-----5:R-:W-:Y:S01]  /*00b0*/  IMAD.X R7, RZ, RZ, UR5, P0 ;  /* 0x00000005ff077e24 */ /* 0x020fe200080e06ff */
[----:B-1----:R2:W-:Y:S07]  /*00c0*/  STL [R1], R8 ;  /* 0x0000000801007387 */ /* 0x0025ee0000100800 */
[----:B------:R-:W-:-:S07]  /*00d0*/  LEPC R20, `(.L_x_0) ;  /* 0x000000001014794e */ /* 0x000fce0000000000 */
[----:B--23--:R-:W-:Y:S05]  /*00e0*/  CALL.ABS.NOINC R2 ;  /* 0x0000000002007343 */ /* 0x00cfea0003c00000 */
.L_x_0:
[----:B------:R-:W-:Y:S05]  /*00f0*/  EXIT ;  /* 0x000000000000794d */ /* 0x000fea0003800000 */
.L_x_1:
[----:B------:R-:W-:-:S00]  /*0100*/  BRA `(.L_x_1) ;  /* 0xfffffffc00fc7947 */ /* 0x000fc0000383ffff */
[----:B------:R-:W-:-:S00]  /*0110*/  NOP ;  /* 0x0000000000007918 */ /* 0x000fc00000000000 */
        /* <DEDUP_REMOVED lines=14> */
.L_x_2:


//--------------------- .nv.global.init           --------------------------
	.section	.nv.global.init,"aw",@progbits
.nv.global.init:
	.type		$str,@object
	.size		$str,(.L_0 - $str)
$str:
        /*0000*/ 	.byte	0x20, 0x46, 0x72, 0x6f, 0x6d, 0x20, 0x74, 0x68, 0x72, 0x65, 0x61, 0x64, 0x20, 0x25, 0x64, 0x20
        /*0010*/ 	.byte	0x3a, 0x20, 0x20, 0x53, 0x75, 0x67, 0x61, 0x6e, 0x20, 0x4e, 0x61, 0x6c, 0x6c, 0x61, 0x20, 0x2d
        /*0020*/ 	.byte	0x20, 0x47, 0x50, 0x55, 0x20, 0x21, 0x20, 0x0a, 0x20, 0x00
.L_0:


//--------------------- .nv.shared.reserved.0     --------------------------
	.section	.nv.shared.reserved.0,"aw",@nobits
	.weak		__nv_reservedSMEM_offset_0_alias
	.size		__nv_reservedSMEM_offset_0_alias, 0, 64
	.other		__nv_reservedSMEM_offset_0_alias,@"STO_CUDA_RESERVED_SHARED STV_DEFAULT"
__nv_reservedSMEM_offset_0_alias:
	.zero		0
	.zero		64


//--------------------- .nv.constant0._Z8helloGPUv --------------------------
	.section	.nv.constant0._Z8helloGPUv,"a",@progbits
	.sectionflags	@""
	.align	4
.nv.constant0._Z8helloGPUv:
	.zero		896


//--------------------- SYMBOLS --------------------------

	.type		.nv.reservedSmem.offset0,@object
	.size		.nv.reservedSmem.offset0,0x4
	.type		vprintf,@function
